	.headerflags	@"EF_CUDA_TEXMODE_UNIFIED EF_CUDA_64BIT_ADDRESS EF_CUDA_ACCELERATORS EF_CUDA_SM90 EF_CUDA_VIRTUAL_SM(EF_CUDA_SM90)"
	.elftype	@"ET_EXEC"


//--------------------- .nv.info                  --------------------------
	.section	.nv.info,"",@"SHT_CUDA_INFO"
	.align	4


	//----- nvinfo : EIATTR_REGCOUNT
	.align		4
        /*0000*/ 	.byte	0x04, 0x2f
        /*0002*/ 	.short	(.L_3 - .L_2)
	.align		4
.L_2:
        /*0004*/ 	.word	index@(triton_poi_fused_add_div_sqrt_15)
        /*0008*/ 	.word	0x00000020


	//----- nvinfo : EIATTR_MIN_STACK_SIZE
	.align		4
.L_3:
        /*000c*/ 	.byte	0x04, 0x12
        /*000e*/ 	.short	(.L_5 - .L_4)
	.align		4
.L_4:
        /*0010*/ 	.word	index@(triton_poi_fused_add_div_sqrt_15)
        /*0014*/ 	.word	0x00000000


	//----- nvinfo : EIATTR_FRAME_SIZE
	.align		4
.L_5:
        /*0018*/ 	.byte	0x04, 0x11
        /*001a*/ 	.short	(.L_7 - .L_6)
	.align		4
.L_6:
        /*001c*/ 	.word	index@(triton_poi_fused_add_div_sqrt_15)
        /*0020*/ 	.word	0x00000000


	//----- nvinfo : EIATTR_MIN_STACK_SIZE
	.align		4
.L_7:
        /*0024*/ 	.byte	0x04, 0x12
        /*0026*/ 	.short	(.L_9 - .L_8)
	.align		4
.L_8:
        /*0028*/ 	.word	index@(triton_poi_fused_add_div_sqrt_15)
        /*002c*/ 	.word	0x00000000
.L_9:


//--------------------- .nv.info.triton_poi_fused_add_div_sqrt_15 --------------------------
	.section	.nv.info.triton_poi_fused_add_div_sqrt_15,"",@"SHT_CUDA_INFO"
	.sectionflags	@""
	.align	4


	//----- nvinfo : EIATTR_CUDA_API_VERSION
	.align		4
        /*0000*/ 	.byte	0x04, 0x37
        /*0002*/ 	.short	(.L_11 - .L_10)
.L_10:
        /*0004*/ 	.word	0x0000007c


	//----- nvinfo : EIATTR_KPARAM_INFO
	.align		4
.L_11:
        /*0008*/ 	.byte	0x04, 0x17
        /*000a*/ 	.short	(.L_13 - .L_12)
.L_12:
        /*000c*/ 	.word	0x00000000
        /*0010*/ 	.short	0x0004
        /*0012*/ 	.short	0x001c
        /*0014*/ 	.byte	0x00, 0xf0, 0x11, 0x00


	//----- nvinfo : EIATTR_KPARAM_INFO
	.align		4
.L_13:
        /*0018*/ 	.byte	0x04, 0x17
        /*001a*/ 	.short	(.L_15 - .L_14)
.L_14:
        /*001c*/ 	.word	0x00000000
        /*0020*/ 	.short	0x0003
        /*0022*/ 	.short	0x0018
        /*0024*/ 	.byte	0x00, 0xf0, 0x11, 0x00


	//----- nvinfo : EIATTR_KPARAM_INFO
	.align		4
.L_15:
        /*0028*/ 	.byte	0x04, 0x17
        /*002a*/ 	.short	(.L_17 - .L_16)
.L_16:
        /*002c*/ 	.word	0x00000000
        /*0030*/ 	.short	0x0002
        /*0032*/ 	.short	0x0010
        /*0034*/ 	.byte	0x00, 0xf4, 0x21, 0x00


	//----- nvinfo : EIATTR_KPARAM_INFO
	.align		4
.L_17:
        /*0038*/ 	.byte	0x04, 0x17
        /*003a*/ 	.short	(.L_19 - .L_18)
.L_18:
        /*003c*/ 	.word	0x00000000
        /*0040*/ 	.short	0x0001
        /*0042*/ 	.short	0x0008
        /*0044*/ 	.byte	0x00, 0xf4, 0x21, 0x00


	//----- nvinfo : EIATTR_KPARAM_INFO
	.align		4
.L_19:
        /*0048*/ 	.byte	0x04, 0x17
        /*004a*/ 	.short	(.L_21 - .L_20)
.L_20:
        /*004c*/ 	.word	0x00000000
        /*0050*/ 	.short	0x0000
        /*0052*/ 	.short	0x0000
        /*0054*/ 	.byte	0x00, 0xf4, 0x21, 0x00


	//----- nvinfo : EIATTR_SPARSE_MMA_MASK
	.align		4
.L_21:
        /*0058*/ 	.byte	0x03, 0x50
        /*005a*/ 	.short	0x0000


	//----- nvinfo : EIATTR_MAXREG_COUNT
	.align		4
        /*005c*/ 	.byte	0x03, 0x1b
        /*005e*/ 	.short	0x00ff


	//----- nvinfo : EIATTR_EXIT_INSTR_OFFSETS
	.align		4
        /*0060*/ 	.byte	0x04, 0x1c
        /*0062*/ 	.short	(.L_23 - .L_22)


	//   ....[0]....
.L_22:
        /*0064*/ 	.word	0x00001290


	//   ....[1]....
        /*0068*/ 	.word	0x000012b0


	//----- nvinfo : EIATTR_REQNTID
	.align		4
.L_23:
        /*006c*/ 	.byte	0x04, 0x10
        /*006e*/ 	.short	(.L_25 - .L_24)
.L_24:
        /*0070*/ 	.word	0x00000100
        /*0074*/ 	.word	0x00000001
        /*0078*/ 	.word	0x00000001


	//----- nvinfo : EIATTR_CBANK_PARAM_SIZE
	.align		4
.L_25:
        /*007c*/ 	.byte	0x03, 0x19
        /*007e*/ 	.short	0x0020


	//----- nvinfo : EIATTR_PARAM_CBANK
	.align		4
        /*0080*/ 	.byte	0x04, 0x0a
        /*0082*/ 	.short	(.L_27 - .L_26)
	.align		4
.L_26:
        /*0084*/ 	.word	index@(.nv.constant0.triton_poi_fused_add_div_sqrt_15)
        /*0088*/ 	.short	0x0210
        /*008a*/ 	.short	0x0020


	//----- nvinfo : EIATTR_SW_WAR
	.align		4
.L_27:
        /*008c*/ 	.byte	0x04, 0x36
        /*008e*/ 	.short	(.L_29 - .L_28)
.L_28:
        /*0090*/ 	.word	0x00000008
.L_29:


//--------------------- .nv.callgraph             --------------------------
	.section	.nv.callgraph,"",@"SHT_CUDA_CALLGRAPH"
	.align	4
	.sectionentsize	8
	.align		4
        /*0000*/ 	.word	0x00000000
	.align		4
        /*0004*/ 	.word	0xffffffff
	.align		4
        /*0008*/ 	.word	0x00000000
	.align		4
        /*000c*/ 	.word	0xfffffffe
	.align		4
        /*0010*/ 	.word	0x00000000
	.align		4
        /*0014*/ 	.word	0xfffffffd
	.align		4
        /*0018*/ 	.word	0x00000000
	.align		4
        /*001c*/ 	.word	0xfffffffc


//--------------------- .nv.constant4             --------------------------
	.section	.nv.constant4,"a",@progbits
	.align	8
	.align		8
.nv.constant4:
        /*0000*/ 	.dword	_$_str
	.align		8
        /*0008*/ 	.dword	_$_str_$_2


//--------------------- .text.triton_poi_fused_add_div_sqrt_15 --------------------------
	.section	.text.triton_poi_fused_add_div_sqrt_15,"ax",@progbits
	.sectionflags	@"SHF_BARRIERS=1"
	.align	128
        .global         triton_poi_fused_add_div_sqrt_15
        .type           triton_poi_fused_add_div_sqrt_15,@function
        .size           triton_poi_fused_add_div_sqrt_15,(.L_x_1 - triton_poi_fused_add_div_sqrt_15)
        .other          triton_poi_fused_add_div_sqrt_15,@"STO_CUDA_ENTRY STV_DEFAULT"
triton_poi_fused_add_div_sqrt_15:
.text.triton_poi_fused_add_div_sqrt_15:
[----:B------:R-:W0:Y:S01]  /*0000*/  LDC R1, c[0x0][0x28] ;  /* 0x00000a00ff017b82 */ /* 0x000e220000000800 */
[----:B------:R-:W1:Y:S01]  /*0010*/  S2R R2, SR_TID.X ;  /* 0x0000000000027919 */ /* 0x000e620000002100 */
[----:B------:R-:W2:Y:S01]  /*0020*/  S2R R20, SR_CTAID.Y ;  /* 0x0000000000147919 */ /* 0x000ea20000002600 */
[----:B------:R-:W3:Y:S05]  /*0030*/  S2R R23, SR_CTAID.X ;  /* 0x0000000000177919 */ /* 0x000eea0000002500 */
[----:B------:R-:W4:Y:S01]  /*0040*/  S2UR UR5, SR_CgaCtaId ;  /* 0x00000000000579c3 */ /* 0x000f220000008800 */
[----:B------:R-:W-:-:S07]  /*0050*/  ULDC.64 UR6, c[0x0][0x208] ;  /* 0x0000820000067ab9 */ /* 0x000fce0000000a00 */
[----:B------:R-:W5:Y:S01]  /*0060*/  LDC.64 R28, c[0x0][0x210] ;  /* 0x00008400ff1c7b82 */ /* 0x000f620000000a00 */
[----:B-1----:R-:W-:Y:S01]  /*0070*/  IMAD.SHL.U32 R3, R2, 0x4, RZ ;  /* 0x0000000402037824 */ /* 0x002fe200078e00ff */
[----:B------:R-:W-:Y:S02]  /*0080*/  SHF.R.U32.HI R0, RZ, 0x4, R2 ;  /* 0x00000004ff007819 */ /* 0x000fe40000011602 */
[----:B--2---:R-:W-:Y:S02]  /*0090*/  SHF.L.U32 R21, R20, 0x6, RZ ;  /* 0x0000000614157819 */ /* 0x004fe400000006ff */
[----:B------:R-:W-:Y:S02]  /*00a0*/  SGXT.U32 R0, R0, 0x4 ;  /* 0x000000040000781a */ /* 0x000fe40000000000 */
[----:B------:R-:W-:Y:S01]  /*00b0*/  LOP3.LUT R4, R21, 0x3c, R3, 0xf8, !PT ;  /* 0x0000003c15047812 */ /* 0x000fe200078ef803 */
[----:B---3--:R-:W-:-:S03]  /*00c0*/  IMAD.SHL.U32 R23, R23, 0x40, RZ ;  /* 0x0000004017177824 */ /* 0x008fc600078e00ff */
[----:B------:R-:W-:Y:S01]  /*00d0*/  SHF.R.S32.HI R5, RZ, 0x1f, R4 ;  /* 0x0000001fff057819 */ /* 0x000fe20000011404 */
[----:B------:R-:W-:Y:S01]  /*00e0*/  IMAD.SHL.U32 R9, R2, 0x100, RZ ;  /* 0x0000010002097824 */ /* 0x000fe200078e00ff */
[----:B------:R-:W-:Y:S02]  /*00f0*/  ISETP.GE.AND P0, PT, R4, 0x100, PT ;  /* 0x000001000400780c */ /* 0x000fe40003f06270 */
[----:B------:R-:W-:-:S04]  /*0100*/  LEA.HI R5, R5, R4, RZ, 0x6 ;  /* 0x0000000405057211 */ /* 0x000fc800078f30ff */
[C---:B------:R-:W-:Y:S02]  /*0110*/  SHF.L.U32 R6, R5.reuse, 0xc, RZ ;  /* 0x0000000c05067819 */ /* 0x040fe400000006ff */
[----:B------:R-:W-:Y:S02]  /*0120*/  LOP3.LUT R7, R5, 0xffffffc0, RZ, 0xc0, !PT ;  /* 0xffffffc005077812 */ /* 0x000fe400078ec0ff */
[----:B------:R-:W-:Y:S02]  /*0130*/  LOP3.LUT R6, R6, 0xfffc0000, RZ, 0xc0, !PT ;  /* 0xfffc000006067812 */ /* 0x000fe400078ec0ff */
[----:B------:R-:W-:Y:S02]  /*0140*/  LOP3.LUT R5, R23, R0, RZ, 0xfc, !PT ;  /* 0x0000000017057212 */ /* 0x000fe400078efcff */
[----:B------:R-:W-:Y:S01]  /*0150*/  IADD3 R8, R6, R4, -R7 ;  /* 0x0000000406087210 */ /* 0x000fe20007ffe807 */
[----:B------:R-:W-:Y:S01]  /*0160*/  UMOV UR4, 0x400 ;  /* 0x0000040000047882 */ /* 0x000fe20000000000 */
[----:B------:R-:W-:-:S02]  /*0170*/  LOP3.LUT R9, R9, 0xf00, RZ, 0xc0, !PT ;  /* 0x00000f0009097812 */ /* 0x000fc400078ec0ff */
[----:B------:R-:W-:Y:S02]  /*0180*/  CS2R R6, SRZ ;  /* 0x0000000000067805 */ /* 0x000fe4000001ff00 */
[----:B------:R-:W-:Y:S01]  /*0190*/  LEA R11, R5, R8, 0x6 ;  /* 0x00000008050b7211 */ /* 0x000fe200078e30ff */
[----:B----4-:R-:W-:Y:S01]  /*01a0*/  UPRMT UR4, UR5, 0x654, UR4 ;  /* 0x0000065405047896 */ /* 0x010fe20008000004 */
[----:B------:R-:W-:Y:S02]  /*01b0*/  CS2R R4, SRZ ;  /* 0x0000000000047805 */ /* 0x000fe4000001ff00 */
[----:B------:R-:W-:Y:S01]  /*01c0*/  LOP3.LUT R12, R9, 0x40, RZ, 0xfc, !PT ;  /* 0x00000040090c7812 */ /* 0x000fe200078efcff */
[----:B-----5:R-:W-:Y:S01]  /*01d0*/  IMAD.WIDE R10, R11, 0x4, R28 ;  /* 0x000000040b0a7825 */ /* 0x020fe200078e021c */
[C---:B------:R-:W-:Y:S02]  /*01e0*/  LOP3.LUT R14, R9.reuse, 0x80, RZ, 0xfc, !PT ;  /* 0x00000080090e7812 */ /* 0x040fe400078efcff */
[----:B------:R-:W-:-:S02]  /*01f0*/  LOP3.LUT R16, R9, 0xc0, RZ, 0xfc, !PT ;  /* 0x000000c009107812 */ /* 0x000fc400078efcff */
[C---:B------:R-:W-:Y:S01]  /*0200*/  LOP3.LUT R22, R9.reuse, R0, RZ, 0xfc, !PT ;  /* 0x0000000009167212 */ /* 0x040fe200078efcff */
[----:B------:R1:W2:Y:S01]  /*0210*/  @!P0 LDG.E.EL.128 R4, desc[UR6][R10.64] ;  /* 0x000000060a048981 */ /* 0x0002a2000c2e1d00 */
[----:B------:R-:W-:Y:S02]  /*0220*/  LEA.HI R17, R12, UR4, RZ, 0x1c ;  /* 0x000000040c117c11 */ /* 0x000fe4000f8fe0ff */
[----:B------:R-:W-:Y:S02]  /*0230*/  LEA.HI R15, R9, UR4, RZ, 0x1c ;  /* 0x00000004090f7c11 */ /* 0x000fe4000f8fe0ff */
[----:B------:R-:W-:Y:S01]  /*0240*/  LEA.HI R27, R14, UR4, RZ, 0x1c ;  /* 0x000000040e1b7c11 */ /* 0x000fe2000f8fe0ff */
[----:B------:R-:W-:Y:S01]  /*0250*/  IMAD R26, R22, 0x4, R17 ;  /* 0x00000004161a7824 */ /* 0x000fe200078e0211 */
[----:B------:R-:W-:Y:S02]  /*0260*/  LEA.HI R19, R16, UR4, RZ, 0x1c ;  /* 0x0000000410137c11 */ /* 0x000fe4000f8fe0ff */
[----:B------:R-:W-:-:S02]  /*0270*/  LOP3.LUT R13, R23, 0x20, R0, 0xfe, !PT ;  /* 0x00000020170d7812 */ /* 0x000fc400078efe00 */
[----:B-1----:R-:W-:Y:S02]  /*0280*/  LOP3.LUT R11, R23, 0x10, R0, 0xfe, !PT ;  /* 0x00000010170b7812 */ /* 0x002fe400078efe00 */
[----:B------:R-:W-:Y:S01]  /*0290*/  LOP3.LUT R9, R23, 0x30, R0, 0xfe, !PT ;  /* 0x0000003017097812 */ /* 0x000fe200078efe00 */
[----:B------:R-:W-:Y:S01]  /*02a0*/  IMAD R13, R13, 0x40, R8 ;  /* 0x000000400d0d7824 */ /* 0x000fe200078e0208 */
[C---:B------:R-:W-:Y:S02]  /*02b0*/  LEA R24, R22.reuse, R15, 0x2 ;  /* 0x0000000f16187211 */ /* 0x040fe400078e10ff */
[C---:B------:R-:W-:Y:S01]  /*02c0*/  LEA R27, R22.reuse, R27, 0x2 ;  /* 0x0000001b161b7211 */ /* 0x040fe200078e10ff */
[----:B------:R-:W-:Y:S01]  /*02d0*/  IMAD R22, R22, 0x4, R19 ;  /* 0x0000000416167824 */ /* 0x000fe200078e0213 */
[-C--:B------:R-:W-:Y:S01]  /*02e0*/  LEA R19, R11, R8.reuse, 0x6 ;  /* 0x000000080b137211 */ /* 0x080fe200078e30ff */
[----:B------:R-:W-:Y:S01]  /*02f0*/  IMAD.WIDE R16, R13, 0x4, R28 ;  /* 0x000000040d107825 */ /* 0x000fe200078e021c */
[----:B------:R-:W-:-:S02]  /*0300*/  LEA R15, R9, R8, 0x6 ;  /* 0x00000008090f7211 */ /* 0x000fc400078e30ff */
[----:B------:R-:W-:Y:S02]  /*0310*/  CS2R R8, SRZ ;  /* 0x0000000000087805 */ /* 0x000fe4000001ff00 */
[----:B------:R-:W-:Y:S01]  /*0320*/  CS2R R10, SRZ ;  /* 0x00000000000a7805 */ /* 0x000fe2000001ff00 */
[----:B------:R-:W-:Y:S01]  /*0330*/  IMAD.WIDE R18, R19, 0x4, R28 ;  /* 0x0000000413127825 */ /* 0x000fe200078e021c */
[----:B------:R-:W-:-:S03]  /*0340*/  CS2R R12, SRZ ;  /* 0x00000000000c7805 */ /* 0x000fc6000001ff00 */
[----:B------:R-:W-:Y:S01]  /*0350*/  IMAD.WIDE R28, R15, 0x4, R28 ;  /* 0x000000040f1c7825 */ /* 0x000fe200078e021c */
[----:B------:R-:W-:Y:S01]  /*0360*/  CS2R R14, SRZ ;  /* 0x00000000000e7805 */ /* 0x000fe2000001ff00 */
[----:B------:R1:W3:Y:S05]  /*0370*/  @!P0 LDG.E.EL.128 R8, desc[UR6][R18.64] ;  /* 0x0000000612088981 */ /* 0x0002ea000c2e1d00 */
[----:B------:R4:W5:Y:S01]  /*0380*/  @!P0 LDG.E.EL.128 R12, desc[UR6][R16.64] ;  /* 0x00000006100c8981 */ /* 0x000962000c2e1d00 */
[----:B-1----:R-:W-:Y:S02]  /*0390*/  CS2R R18, SRZ ;  /* 0x0000000000127805 */ /* 0x002fe4000001ff00 */
[----:B----4-:R-:W-:-:S06]  /*03a0*/  CS2R R16, SRZ ;  /* 0x0000000000107805 */ /* 0x010fcc000001ff00 */
[----:B------:R1:W4:Y:S01]  /*03b0*/  @!P0 LDG.E.EL.128 R16, desc[UR6][R28.64] ;  /* 0x000000061c108981 */ /* 0x000322000c2e1d00 */
[----:B------:R-:W-:Y:S02]  /*03c0*/  SHF.R.S32.HI R25, RZ, 0x19, R20 ;  /* 0x00000019ff197819 */ /* 0x000fe40000011414 */
[----:B------:R-:W-:Y:S02]  /*03d0*/  LOP3.LUT R20, R21, R0, RZ, 0xfc, !PT ;  /* 0x0000000015147212 */ /* 0x000fe400078efcff */
[----:B------:R-:W-:Y:S01]  /*03e0*/  SGXT R25, R25, 0x1 ;  /* 0x000000011919781a */ /* 0x000fe20000000200 */
[----:B-1----:R-:W1:Y:S01]  /*03f0*/  LDC.64 R28, c[0x0][0x218] ;  /* 0x00008600ff1c7b82 */ /* 0x002e620000000a00 */
[----:B------:R-:W-:Y:S02]  /*0400*/  LOP3.LUT R23, R23, 0x3c, R3, 0xf8, !PT ;  /* 0x0000003c17177812 */ /* 0x000fe400078ef803 */
[----:B------:R-:W-:Y:S01]  /*0410*/  ISETP.GE.AND P2, PT, R20, 0x100, PT ;  /* 0x000001001400780c */ /* 0x000fe20003f46270 */
[----:B--2---:R2:W-:Y:S04]  /*0420*/  STS [R24], R4 ;  /* 0x0000000418007388 */ /* 0x0045e80000000800 */
[----:B------:R-:W-:Y:S04]  /*0430*/  STS [R26+0x100], R5 ;  /* 0x000100051a007388 */ /* 0x000fe80000000800 */
[----:B------:R-:W-:Y:S04]  /*0440*/  STS [R27+0x200], R6 ;  /* 0x000200061b007388 */ /* 0x000fe80000000800 */
[----:B------:R-:W-:Y:S01]  /*0450*/  STS [R22+0x300], R7 ;  /* 0x0003000716007388 */ /* 0x000fe20000000800 */
[----:B--2---:R-:W-:-:S03]  /*0460*/  LEA.HI R4, R25, R20, RZ, 0x6 ;  /* 0x0000001419047211 */ /* 0x004fc600078f30ff */
[----:B---3--:R-:W-:Y:S04]  /*0470*/  STS [R24+0x40], R8 ;  /* 0x0000400818007388 */ /* 0x008fe80000000800 */
[----:B------:R2:W-:Y:S04]  /*0480*/  STS [R26+0x140], R9 ;  /* 0x000140091a007388 */ /* 0x0005e80000000800 */
[----:B------:R-:W-:Y:S04]  /*0490*/  STS [R27+0x240], R10 ;  /* 0x0002400a1b007388 */ /* 0x000fe80000000800 */
[----:B------:R-:W-:Y:S04]  /*04a0*/  STS [R22+0x340], R11 ;  /* 0x0003400b16007388 */ /* 0x000fe80000000800 */
[----:B-----5:R-:W-:Y:S04]  /*04b0*/  STS [R24+0x80], R12 ;  /* 0x0000800c18007388 */ /* 0x020fe80000000800 */
[----:B------:R1:W-:Y:S04]  /*04c0*/  STS [R26+0x180], R13 ;  /* 0x0001800d1a007388 */ /* 0x0003e80000000800 */
[----:B------:R-:W-:Y:S04]  /*04d0*/  STS [R27+0x280], R14 ;  /* 0x0002800e1b007388 */ /* 0x000fe80000000800 */
[----:B------:R-:W-:Y:S04]  /*04e0*/  STS [R22+0x380], R15 ;  /* 0x0003800f16007388 */ /* 0x000fe80000000800 */
[----:B----4-:R3:W-:Y:S04]  /*04f0*/  STS [R24+0xc0], R16 ;  /* 0x0000c01018007388 */ /* 0x0107e80000000800 */
[----:B------:R4:W-:Y:S04]  /*0500*/  STS [R26+0x1c0], R17 ;  /* 0x0001c0111a007388 */ /* 0x0009e80000000800 */
[----:B------:R-:W-:Y:S04]  /*0510*/  STS [R27+0x2c0], R18 ;  /* 0x0002c0121b007388 */ /* 0x000fe80000000800 */
[----:B------:R5:W-:Y:S01]  /*0520*/  STS [R22+0x3c0], R19 ;  /* 0x0003c01316007388 */ /* 0x000be20000000800 */
[----:B------:R-:W-:-:S05]  /*0530*/  IMAD.SHL.U32 R4, R4, 0x40, RZ ;  /* 0x0000004004047824 */ /* 0x000fca00078e00ff */
[----:B------:R-:W-:-:S04]  /*0540*/  LOP3.LUT R4, R4, 0xfffff000, RZ, 0xc0, !PT ;  /* 0xfffff00004047812 */ /* 0x000fc800078ec0ff */
[----:B--2---:R-:W-:Y:S02]  /*0550*/  IADD3 R9, R23, R4, RZ ;  /* 0x0000000417097210 */ /* 0x004fe40007ffe0ff */
[----:B------:R-:W-:Y:S02]  /*0560*/  CS2R R4, SRZ ;  /* 0x0000000000047805 */ /* 0x000fe4000001ff00 */
[----:B------:R-:W-:Y:S01]  /*0570*/  CS2R R6, SRZ ;  /* 0x0000000000067805 */ /* 0x000fe2000001ff00 */
[----:B-1----:R-:W-:Y:S01]  /*0580*/  IMAD.WIDE R12, R9, 0x4, R28 ;  /* 0x00000004090c7825 */ /* 0x002fe200078e021c */
[----:B------:R-:W-:Y:S06]  /*0590*/  BAR.SYNC.DEFER_BLOCKING 0x0 ;  /* 0x0000000000007b1d */ /* 0x000fec0000010000 */
[----:B------:R1:W2:Y:S01]  /*05a0*/  @!P2 LDG.E.EL.128 R4, desc[UR6][R12.64] ;  /* 0x000000060c04a981 */ /* 0x0002a2000c2e1d00 */
[----:B---3--:R-:W-:-:S04]  /*05b0*/  LOP3.LUT R24, R21, 0x10, R0, 0xfe, !PT ;  /* 0x0000001015187812 */ /* 0x008fc800078efe00 */
[----:B------:R-:W-:-:S05]  /*05c0*/  LEA.HI R8, R25, R24, RZ, 0x6 ;  /* 0x0000001819087211 */ /* 0x000fca00078f30ff */
[----:B------:R-:W-:Y:S01]  /*05d0*/  IMAD.SHL.U32 R8, R8, 0x40, RZ ;  /* 0x0000004008087824 */ /* 0x000fe200078e00ff */
[----:B------:R-:W-:-:S04]  /*05e0*/  ISETP.GE.AND P1, PT, R24, 0x100, PT ;  /* 0x000001001800780c */ /* 0x000fc80003f26270 */
[----:B------:R-:W-:-:S04]  /*05f0*/  LOP3.LUT R8, R8, 0xfffff000, RZ, 0xc0, !PT ;  /* 0xfffff00008087812 */ /* 0x000fc800078ec0ff */
[----:B------:R-:W-:Y:S02]  /*0600*/  IADD3 R15, R23, R8, RZ ;  /* 0x00000008170f7210 */ /* 0x000fe40007ffe0ff */
[----:B------:R-:W-:Y:S02]  /*0610*/  CS2R R8, SRZ ;  /* 0x0000000000087805 */ /* 0x000fe4000001ff00 */
[----:B------:R-:W-:Y:S01]  /*0620*/  CS2R R10, SRZ ;  /* 0x00000000000a7805 */ /* 0x000fe2000001ff00 */
[----:B----4-:R-:W-:-:S05]  /*0630*/  IMAD.WIDE R16, R15, 0x4, R28 ;  /* 0x000000040f107825 */ /* 0x010fca00078e021c */
[----:B------:R3:W4:Y:S01]  /*0640*/  @!P1 LDG.E.EL.128 R8, desc[UR6][R16.64] ;  /* 0x0000000610089981 */ /* 0x000722000c2e1d00 */
[----:B-----5:R-:W-:-:S04]  /*0650*/  LOP3.LUT R22, R21, 0x20, R0, 0xfe, !PT ;  /* 0x0000002015167812 */ /* 0x020fc800078efe00 */
[----:B-1----:R-:W-:-:S04]  /*0660*/  LEA.HI R12, R25, R22, RZ, 0x6 ;  /* 0x00000016190c7211 */ /* 0x002fc800078f30ff */
[----:B------:R-:W-:Y:S02]  /*0670*/  SHF.L.U32 R12, R12, 0x6, RZ ;  /* 0x000000060c0c7819 */ /* 0x000fe400000006ff */
[----:B------:R-:W-:Y:S02]  /*0680*/  ISETP.GE.AND P0, PT, R22, 0x100, PT ;  /* 0x000001001600780c */ /* 0x000fe40003f06270 */
[----:B------:R-:W-:Y:S02]  /*0690*/  LOP3.LUT R12, R12, 0xfffff000, RZ, 0xc0, !PT ;  /* 0xfffff0000c0c7812 */ /* 0x000fe400078ec0ff */
[----:B------:R-:W-:-:S03]  /*06a0*/  CS2R R14, SRZ ;  /* 0x00000000000e7805 */ /* 0x000fc6000001ff00 */
[----:B------:R-:W-:Y:S01]  /*06b0*/  IMAD.IADD R19, R23, 0x1, R12 ;  /* 0x0000000117137824 */ /* 0x000fe200078e020c */
[----:B------:R-:W-:-:S03]  /*06c0*/  CS2R R12, SRZ ;  /* 0x00000000000c7805 */ /* 0x000fc6000001ff00 */
[----:B---3--:R-:W-:Y:S01]  /*06d0*/  IMAD.WIDE R16, R19, 0x4, R28 ;  /* 0x0000000413107825 */ /* 0x008fe200078e021c */
[----:B------:R-:W-:-:S04]  /*06e0*/  SHF.R.U32.HI R2, RZ, 0x2, R2 ;  /* 0x00000002ff027819 */ /* 0x000fc80000011602 */
[----:B------:R1:W3:Y:S01]  /*06f0*/  @!P0 LDG.E.EL.128 R12, desc[UR6][R16.64] ;  /* 0x00000006100c8981 */ /* 0x0002e2000c2e1d00 */
[----:B------:R-:W-:Y:S02]  /*0700*/  LOP3.LUT R2, R2, 0x3c, RZ, 0xc0, !PT ;  /* 0x0000003c02027812 */ /* 0x000fe400078ec0ff */
[----:B------:R-:W-:Y:S02]  /*0710*/  LOP3.LUT R3, R3, 0x3fc, RZ, 0xc0, !PT ;  /* 0x000003fc03037812 */ /* 0x000fe400078ec0ff */
[----:B------:R-:W-:-:S04]  /*0720*/  IADD3 R2, R2, UR4, RZ ;  /* 0x0000000402027c10 */ /* 0x000fc8000fffe0ff */
[----:B------:R-:W-:-:S05]  /*0730*/  LEA R2, R3, R2, 0x2 ;  /* 0x0000000203027211 */ /* 0x000fca00078e10ff */
[----:B-1----:R-:W1:Y:S01]  /*0740*/  LDS R16, [R2] ;  /* 0x0000000002107984 */ /* 0x002e620000000800 */
[----:B------:R-:W-:-:S04]  /*0750*/  LOP3.LUT R0, R21, 0x30, R0, 0xfe, !PT ;  /* 0x0000003015007812 */ /* 0x000fc800078efe00 */
[----:B------:R-:W-:-:S05]  /*0760*/  LEA.HI R25, R25, R0, RZ, 0x6 ;  /* 0x0000000019197211 */ /* 0x000fca00078f30ff */
[----:B------:R-:W-:Y:S02]  /*0770*/  IMAD.SHL.U32 R25, R25, 0x40, RZ ;  /* 0x0000004019197824 */ /* 0x000fe400078e00ff */
[----:B--2---:R-:W-:Y:S01]  /*0780*/  FADD R4, R4, 9.9999997171806853657e-10 ;  /* 0x3089705f04047421 */ /* 0x004fe20000000000 */
[----:B------:R-:W-:Y:S02]  /*0790*/  FADD R18, R5, 9.9999997171806853657e-10 ;  /* 0x3089705f05127421 */ /* 0x000fe40000000000 */
[----:B------:R-:W2:Y:S03]  /*07a0*/  LDS R5, [R2+0x4] ;  /* 0x0000040002057984 */ /* 0x000ea60000000800 */
[----:B------:R-:W5:Y:S08]  /*07b0*/  MUFU.SQRT R4, R4 ;  /* 0x0000000400047308 */ /* 0x000f700000002000 */
[----:B------:R-:W1:Y:S01]  /*07c0*/  MUFU.SQRT R18, R18 ;  /* 0x0000001200127308 */ /* 0x000e620000002000 */
[----:B-----5:R-:W-:-:S05]  /*07d0*/  FADD R17, R4, 1.00000001335143196e-10 ;  /* 0x2edbe6ff04117421 */ /* 0x020fca0000000000 */
[----:B------:R-:W-:Y:S01]  /*07e0*/  FSETP.GT.AND P3, PT, R17, 8.50705917302346158658e+37, PT ;  /* 0x7e8000001100780b */ /* 0x000fe20003f64000 */
[----:B01----:R-:W-:-:S05]  /*07f0*/  FADD R21, R18, 1.00000001335143196e-10 ;  /* 0x2edbe6ff12157421 */ /* 0x003fca0000000000 */
[----:B------:R-:W-:-:S07]  /*0800*/  FSETP.GT.AND P4, PT, R21, 8.50705917302346158658e+37, PT ;  /* 0x7e8000001500780b */ /* 0x000fce0003f84000 */
[----:B------:R-:W-:-:S06]  /*0810*/  @P3 FMUL R17, R17, 0.25 ;  /* 0x3e80000011113820 */ /* 0x000fcc0000400000 */
[----:B------:R-:W-:Y:S01]  /*0820*/  @P4 FMUL R21, R21, 0.25 ;  /* 0x3e80000015154820 */ /* 0x000fe20000400000 */
[----:B------:R-:W0:Y:S01]  /*0830*/  MUFU.RCP R17, R17 ;  /* 0x0000001100117308 */ /* 0x000e220000001000 */
[----:B------:R-:W-:-:S07]  /*0840*/  LOP3.LUT R4, R25, 0xfffff000, RZ, 0xc0, !PT ;  /* 0xfffff00019047812 */ /* 0x000fce00078ec0ff */
[----:B------:R1:W5:Y:S01]  /*0850*/  MUFU.RCP R18, R21 ;  /* 0x0000001500127308 */ /* 0x0003620000001000 */
[----:B------:R-:W-:Y:S01]  /*0860*/  @P3 FMUL R16, R16, 0.25 ;  /* 0x3e80000010103820 */ /* 0x000fe20000400000 */
[----:B------:R-:W-:Y:S01]  /*0870*/  ISETP.GE.AND P3, PT, R0, 0x100, PT ;  /* 0x000001000000780c */ /* 0x000fe20003f66270 */
[----:B--2---:R-:W-:Y:S01]  /*0880*/  @P4 FMUL R5, R5, 0.25 ;  /* 0x3e80000005054820 */ /* 0x004fe20000400000 */
[----:B------:R-:W-:Y:S01]  /*0890*/  IADD3 R19, R23, R4, RZ ;  /* 0x0000000417137210 */ /* 0x000fe20007ffe0ff */
[----:B0-----:R-:W-:Y:S01]  /*08a0*/  FMUL R4, R17, R16 ;  /* 0x0000001011047220 */ /* 0x001fe20000400000 */
[----:B------:R-:W-:-:S03]  /*08b0*/  CS2R R16, SRZ ;  /* 0x0000000000107805 */ /* 0x000fc6000001ff00 */
[----:B------:R-:W-:-:S04]  /*08c0*/  IMAD.WIDE R28, R19, 0x4, R28 ;  /* 0x00000004131c7825 */ /* 0x000fc800078e021c */
[----:B------:R-:W-:Y:S01]  /*08d0*/  FADD R6, R6, 9.9999997171806853657e-10 ;  /* 0x3089705f06067421 */ /* 0x000fe20000000000 */
[----:B-1----:R-:W0:Y:S01]  /*08e0*/  LDS R21, [R2+0x8] ;  /* 0x0000080002157984 */ /* 0x002e220000000800 */
[----:B-----5:R-:W-:Y:S01]  /*08f0*/  FMUL R5, R18, R5 ;  /* 0x0000000512057220 */ /* 0x020fe20000400000 */
[----:B------:R-:W-:-:S06]  /*0900*/  CS2R R18, SRZ ;  /* 0x0000000000127805 */ /* 0x000fcc000001ff00 */
[----:B------:R1:W2:Y:S01]  /*0910*/  @!P3 LDG.E.EL.128 R16, desc[UR6][R28.64] ;  /* 0x000000061c10b981 */ /* 0x0002a2000c2e1d00 */
[----:B------:R-:W5:Y:S02]  /*0920*/  MUFU.SQRT R6, R6 ;  /* 0x0000000600067308 */ /* 0x000f640000002000 */
[----:B-----5:R-:W-:-:S05]  /*0930*/  FADD R26, R6, 1.00000001335143196e-10 ;  /* 0x2edbe6ff061a7421 */ /* 0x020fca0000000000 */
[C---:B------:R-:W-:Y:S01]  /*0940*/  FSETP.GT.AND P4, PT, R26.reuse, 8.50705917302346158658e+37, PT ;  /* 0x7e8000001a00780b */ /* 0x040fe20003f84000 */
[----:B------:R-:W-:Y:S02]  /*0950*/  FADD R25, R7, 9.9999997171806853657e-10 ;  /* 0x3089705f07197421 */ /* 0x000fe40000000000 */
[----:B------:R5:W-:Y:S10]  /*0960*/  LDS R7, [R2+0xc] ;  /* 0x00000c0002077984 */ /* 0x000bf40000000800 */
[----:B------:R-:W-:-:S04]  /*0970*/  @P4 FMUL R26, R26, 0.25 ;  /* 0x3e8000001a1a4820 */ /* 0x000fc80000400000 */
[----:B------:R-:W1:Y:S01]  /*0980*/  MUFU.RCP R6, R26 ;  /* 0x0000001a00067308 */ /* 0x000e620000001000 */
[----:B0-----:R-:W-:-:S07]  /*0990*/  @P4 FMUL R21, R21, 0.25 ;  /* 0x3e80000015154820 */ /* 0x001fce0000400000 */
[----:B------:R-:W0:Y:S01]  /*09a0*/  MUFU.SQRT R25, R25 ;  /* 0x0000001900197308 */ /* 0x000e220000002000 */
[----:B-1----:R-:W-:Y:S01]  /*09b0*/  FMUL R6, R6, R21 ;  /* 0x0000001506067220 */ /* 0x002fe20000400000 */
[----:B------:R-:W-:-:S04]  /*09c0*/  LOP3.LUT R21, R3, 0x400, RZ, 0xfc, !PT ;  /* 0x0000040003157812 */ /* 0x000fc800078efcff */
[----:B------:R-:W-:Y:S01]  /*09d0*/  SHF.R.U32.HI R21, RZ, 0x4, R21 ;  /* 0x00000004ff157819 */ /* 0x000fe20000011615 */
[----:B0-----:R-:W-:-:S03]  /*09e0*/  FADD R27, R25, 1.00000001335143196e-10 ;  /* 0x2edbe6ff191b7421 */ /* 0x001fc60000000000 */
[----:B------:R-:W-:Y:S01]  /*09f0*/  LOP3.LUT R21, R21, 0x7c, RZ, 0xc0, !PT ;  /* 0x0000007c15157812 */ /* 0x000fe200078ec0ff */
[----:B----4-:R-:W-:-:S03]  /*0a00*/  FADD R25, R8, 9.9999997171806853657e-10 ;  /* 0x3089705f08197421 */ /* 0x010fc60000000000 */
[----:B-----5:R-:W-:-:S03]  /*0a10*/  IADD3 R2, R21, UR4, RZ ;  /* 0x0000000415027c10 */ /* 0x020fc6000fffe0ff */
[----:B------:R-:W0:Y:S02]  /*0a20*/  MUFU.SQRT R25, R25 ;  /* 0x0000001900197308 */ /* 0x000e240000002000 */
[----:B------:R-:W-:-:S05]  /*0a30*/  IMAD R2, R3, 0x4, R2 ;  /* 0x0000000403027824 */ /* 0x000fca00078e0202 */
[----:B------:R-:W1:Y:S01]  /*0a40*/  LDS R8, [R2+0x1000] ;  /* 0x0010000002087984 */ /* 0x000e620000000800 */
[----:B------:R-:W-:Y:S01]  /*0a50*/  FSETP.GT.AND P5, PT, R27, 8.50705917302346158658e+37, PT ;  /* 0x7e8000001b00780b */ /* 0x000fe20003fa4000 */
[----:B0-----:R-:W-:-:S05]  /*0a60*/  FADD R26, R25, 1.00000001335143196e-10 ;  /* 0x2edbe6ff191a7421 */ /* 0x001fca0000000000 */
[----:B------:R-:W-:-:S07]  /*0a70*/  FSETP.GT.AND P4, PT, R26, 8.50705917302346158658e+37, PT ;  /* 0x7e8000001a00780b */ /* 0x000fce0003f84000 */
[----:B------:R-:W-:Y:S01]  /*0a80*/  @P5 FMUL R27, R27, 0.25 ;  /* 0x3e8000001b1b5820 */ /* 0x000fe20000400000 */
[----:B------:R-:W-:Y:S02]  /*0a90*/  FADD R21, R9, 9.9999997171806853657e-10 ;  /* 0x3089705f09157421 */ /* 0x000fe40000000000 */
[----:B------:R-:W0:Y:S01]  /*0aa0*/  LDS R9, [R2+0x1004] ;  /* 0x0010040002097984 */ /* 0x000e220000000800 */
[----:B------:R-:W-:Y:S02]  /*0ab0*/  MUFU.RCP R28, R27 ;  /* 0x0000001b001c7308 */ /* 0x000fe40000001000 */
[----:B------:R-:W-:-:S06]  /*0ac0*/  @P4 FMUL R26, R26, 0.25 ;  /* 0x3e8000001a1a4820 */ /* 0x000fcc0000400000 */
[----:B------:R-:W-:Y:S08]  /*0ad0*/  MUFU.SQRT R21, R21 ;  /* 0x0000001500157308 */ /* 0x000ff00000002000 */
[----:B------:R-:W4:Y:S01]  /*0ae0*/  MUFU.RCP R27, R26 ;  /* 0x0000001a001b7308 */ /* 0x000f220000001000 */
[----:B-1----:R-:W-:-:S04]  /*0af0*/  @P4 FMUL R8, R8, 0.25 ;  /* 0x3e80000008084820 */ /* 0x002fc80000400000 */
[----:B----4-:R-:W-:Y:S01]  /*0b00*/  FMUL R8, R27, R8 ;  /* 0x000000081b087220 */ /* 0x010fe20000400000 */
[----:B------:R-:W-:-:S05]  /*0b10*/  FADD R27, R21, 1.00000001335143196e-10 ;  /* 0x2edbe6ff151b7421 */ /* 0x000fca0000000000 */
[----:B------:R-:W-:Y:S01]  /*0b20*/  FSETP.GT.AND P4, PT, R27, 8.50705917302346158658e+37, PT ;  /* 0x7e8000001b00780b */ /* 0x000fe20003f84000 */
[----:B------:R-:W-:Y:S01]  /*0b30*/  @P5 FMUL R7, R7, 0.25 ;  /* 0x3e80000007075820 */ /* 0x000fe20000400000 */
[----:B------:R-:W-:Y:S02]  /*0b40*/  FADD R25, R10, 9.9999997171806853657e-10 ;  /* 0x3089705f0a197421 */ /* 0x000fe40000000000 */
[----:B------:R-:W1:Y:S01]  /*0b50*/  LDS R10, [R2+0x1008] ;  /* 0x00100800020a7984 */ /* 0x000e620000000800 */
[----:B------:R-:W-:-:S03]  /*0b60*/  FMUL R7, R28, R7 ;  /* 0x000000071c077220 */ /* 0x000fc60000400000 */
[----:B------:R-:W-:Y:S05]  /*0b70*/  MUFU.SQRT R25, R25 ;  /* 0x0000001900197308 */ /* 0x000fea0000002000 */
[----:B------:R-:W-:-:S04]  /*0b80*/  @P4 FMUL R27, R27, 0.25 ;  /* 0x3e8000001b1b4820 */ /* 0x000fc80000400000 */
[----:B------:R-:W4:Y:S01]  /*0b90*/  MUFU.RCP R28, R27 ;  /* 0x0000001b001c7308 */ /* 0x000f220000001000 */
[----:B0-----:R-:W-:-:S04]  /*0ba0*/  @P4 FMUL R9, R9, 0.25 ;  /* 0x3e80000009094820 */ /* 0x001fc80000400000 */
[----:B----4-:R-:W-:Y:S01]  /*0bb0*/  FMUL R9, R28, R9 ;  /* 0x000000091c097220 */ /* 0x010fe20000400000 */
[----:B------:R-:W-:-:S05]  /*0bc0*/  FADD R28, R25, 1.00000001335143196e-10 ;  /* 0x2edbe6ff191c7421 */ /* 0x000fca0000000000 */
[----:B------:R-:W-:-:S13]  /*0bd0*/  FSETP.GT.AND P4, PT, R28, 8.50705917302346158658e+37, PT ;  /* 0x7e8000001c00780b */ /* 0x000fda0003f84000 */
[----:B------:R-:W-:-:S04]  /*0be0*/  @P4 FMUL R28, R28, 0.25 ;  /* 0x3e8000001c1c4820 */ /* 0x000fc80000400000 */
[----:B------:R-:W0:Y:S01]  /*0bf0*/  MUFU.RCP R21, R28 ;  /* 0x0000001c00157308 */ /* 0x000e220000001000 */
[----:B-1----:R-:W-:Y:S01]  /*0c00*/  @P4 FMUL R10, R10, 0.25 ;  /* 0x3e8000000a0a4820 */ /* 0x002fe20000400000 */
[----:B------:R-:W-:Y:S02]  /*0c10*/  FADD R26, R11, 9.9999997171806853657e-10 ;  /* 0x3089705f0b1a7421 */ /* 0x000fe40000000000 */
[----:B------:R1:W-:Y:S04]  /*0c20*/  LDS R11, [R2+0x100c] ;  /* 0x00100c00020b7984 */ /* 0x0003e80000000800 */
[----:B------:R-:W4:Y:S01]  /*0c30*/  MUFU.SQRT R26, R26 ;  /* 0x0000001a001a7308 */ /* 0x000f220000002000 */
[----:B0-----:R-:W-:Y:S01]  /*0c40*/  FMUL R10, R21, R10 ;  /* 0x0000000a150a7220 */ /* 0x001fe20000400000 */
[----:B------:R-:W-:-:S04]  /*0c50*/  LOP3.LUT R21, R3, 0x800, RZ, 0xfc, !PT ;  /* 0x0000080003157812 */ /* 0x000fc800078efcff */
[----:B------:R-:W-:-:S04]  /*0c60*/  SHF.R.U32.HI R21, RZ, 0x4, R21 ;  /* 0x00000004ff157819 */ /* 0x000fc80000011615 */
[----:B------:R-:W-:-:S04]  /*0c70*/  LOP3.LUT R21, R21, 0xbc, RZ, 0xc0, !PT ;  /* 0x000000bc15157812 */ /* 0x000fc800078ec0ff */
[----:B-1----:R-:W-:Y:S01]  /*0c80*/  IADD3 R2, R21, UR4, RZ ;  /* 0x0000000415027c10 */ /* 0x002fe2000fffe0ff */
[----:B----4-:R-:W-:-:S03]  /*0c90*/  FADD R27, R26, 1.00000001335143196e-10 ;  /* 0x2edbe6ff1a1b7421 */ /* 0x010fc60000000000 */
[----:B------:R-:W-:Y:S01]  /*0ca0*/  LEA R25, R3, R2, 0x2 ;  /* 0x0000000203197211 */ /* 0x000fe200078e10ff */
[----:B---3--:R-:W-:-:S04]  /*0cb0*/  FADD R26, R12, 9.9999997171806853657e-10 ;  /* 0x3089705f0c1a7421 */ /* 0x008fc80000000000 */
[----:B------:R-:W0:Y:S02]  /*0cc0*/  LDS R12, [R25+0x2000] ;  /* 0x00200000190c7984 */ /* 0x000e240000000800 */
[----:B------:R-:W1:Y:S01]  /*0cd0*/  MUFU.SQRT R26, R26 ;  /* 0x0000001a001a7308 */ /* 0x000e620000002000 */
[----:B------:R-:W-:Y:S01]  /*0ce0*/  FADD R21, R13, 9.9999997171806853657e-10 ;  /* 0x3089705f0d157421 */ /* 0x000fe20000000000 */
[----:B------:R-:W-:Y:S01]  /*0cf0*/  FSETP.GT.AND P5, PT, R27, 8.50705917302346158658e+37, PT ;  /* 0x7e8000001b00780b */ /* 0x000fe20003fa4000 */
[----:B------:R-:W3:Y:S05]  /*0d00*/  LDS R13, [R25+0x2004] ;  /* 0x00200400190d7984 */ /* 0x000eea0000000800 */
[----:B------:R-:W4:Y:S01]  /*0d10*/  MUFU.SQRT R21, R21 ;  /* 0x0000001500157308 */ /* 0x000f220000002000 */
[----:B-1----:R-:W-:-:S05]  /*0d20*/  FADD R2, R26, 1.00000001335143196e-10 ;  /* 0x2edbe6ff1a027421 */ /* 0x002fca0000000000 */
[----:B------:R-:W-:Y:S01]  /*0d30*/  FSETP.GT.AND P4, PT, R2, 8.50705917302346158658e+37, PT ;  /* 0x7e8000000200780b */ /* 0x000fe20003f84000 */
[----:B------:R-:W-:Y:S01]  /*0d40*/  @P5 FMUL R27, R27, 0.25 ;  /* 0x3e8000001b1b5820 */ /* 0x000fe20000400000 */
[----:B----4-:R-:W-:-:S05]  /*0d50*/  FADD R29, R21, 1.00000001335143196e-10 ;  /* 0x2edbe6ff151d7421 */ /* 0x010fca0000000000 */
[----:B------:R-:W1:Y:S06]  /*0d60*/  MUFU.RCP R27, R27 ;  /* 0x0000001b001b7308 */ /* 0x000e6c0000001000 */
[----:B------:R-:W-:Y:S01]  /*0d70*/  @P4 FMUL R2, R2, 0.25 ;  /* 0x3e80000002024820 */ /* 0x000fe20000400000 */
[----:B0-----:R-:W-:Y:S01]  /*0d80*/  @P4 FMUL R12, R12, 0.25 ;  /* 0x3e8000000c0c4820 */ /* 0x001fe20000400000 */
[----:B------:R-:W-:Y:S01]  /*0d90*/  FSETP.GT.AND P4, PT, R29, 8.50705917302346158658e+37, PT ;  /* 0x7e8000001d00780b */ /* 0x000fe20003f84000 */
[----:B------:R-:W-:-:S04]  /*0da0*/  @P5 FMUL R11, R11, 0.25 ;  /* 0x3e8000000b0b5820 */ /* 0x000fc80000400000 */
[----:B-1----:R-:W-:Y:S02]  /*0db0*/  FMUL R11, R27, R11 ;  /* 0x0000000b1b0b7220 */ /* 0x002fe40000400000 */
[----:B------:R0:W1:Y:S06]  /*0dc0*/  MUFU.RCP R27, R2 ;  /* 0x00000002001b7308 */ /* 0x00006c0000001000 */
[----:B------:R-:W-:-:S04]  /*0dd0*/  @P4 FMUL R29, R29, 0.25 ;  /* 0x3e8000001d1d4820 */ /* 0x000fc80000400000 */
[----:B------:R-:W4:Y:S01]  /*0de0*/  MUFU.RCP R26, R29 ;  /* 0x0000001d001a7308 */ /* 0x000f220000001000 */
[----:B0-----:R-:W-:Y:S01]  /*0df0*/  LOP3.LUT R2, R3, 0xc00, RZ, 0xfc, !PT ;  /* 0x00000c0003027812 */ /* 0x001fe200078efcff */
[----:B---3--:R-:W-:Y:S01]  /*0e00*/  @P4 FMUL R13, R13, 0.25 ;  /* 0x3e8000000d0d4820 */ /* 0x008fe20000400000 */
[----:B------:R-:W-:Y:S02]  /*0e10*/  FADD R28, R14, 9.9999997171806853657e-10 ;  /* 0x3089705f0e1c7421 */ /* 0x000fe40000000000 */
[----:B------:R-:W-:Y:S01]  /*0e20*/  SHF.R.U32.HI R14, RZ, 0x4, R2 ;  /* 0x00000004ff0e7819 */ /* 0x000fe20000011602 */
[----:B-1----:R-:W-:Y:S01]  /*0e30*/  FMUL R12, R27, R12 ;  /* 0x0000000c1b0c7220 */ /* 0x002fe20000400000 */
[----:B------:R-:W-:Y:S02]  /*0e40*/  FADD R27, R15, 9.9999997171806853657e-10 ;  /* 0x3089705f0f1b7421 */ /* 0x000fe40000000000 */
[----:B------:R-:W-:Y:S01]  /*0e50*/  LOP3.LUT R15, R14, 0xfc, RZ, 0xc0, !PT ;  /* 0x000000fc0e0f7812 */ /* 0x000fe200078ec0ff */
[----:B----4-:R-:W-:Y:S01]  /*0e60*/  FMUL R13, R26, R13 ;  /* 0x0000000d1a0d7220 */ /* 0x010fe20000400000 */
[----:B------:R-:W0:Y:S01]  /*0e70*/  MUFU.SQRT R2, R27 ;  /* 0x0000001b00027308 */ /* 0x000e220000002000 */
[----:B------:R-:W-:Y:S01]  /*0e80*/  LDS R14, [R25+0x2008] ;  /* 0x00200800190e7984 */ /* 0x000fe20000000800 */
[----:B--2---:R-:W-:Y:S01]  /*0e90*/  FADD R26, R16, 9.9999997171806853657e-10 ;  /* 0x3089705f101a7421 */ /* 0x004fe20000000000 */
[----:B------:R-:W-:-:S02]  /*0ea0*/  VIADD R16, R15, UR4 ;  /* 0x000000040f107c36 */ /* 0x000fc40008000000 */
[----:B------:R1:W2:Y:S03]  /*0eb0*/  LDS R15, [R25+0x200c] ;  /* 0x00200c00190f7984 */ /* 0x0002a60000000800 */
[----:B------:R-:W3:Y:S01]  /*0ec0*/  MUFU.SQRT R26, R26 ;  /* 0x0000001a001a7308 */ /* 0x000ee20000002000 */
[----:B------:R-:W-:-:S05]  /*0ed0*/  LEA R21, R3, R16, 0x2 ;  /* 0x0000001003157211 */ /* 0x000fca00078e10ff */
[----:B------:R-:W4:Y:S01]  /*0ee0*/  LDS R16, [R21+0x3000] ;  /* 0x0030000015107984 */ /* 0x000f220000000800 */
[----:B0-----:R-:W-:Y:S01]  /*0ef0*/  FADD R3, R2, 1.00000001335143196e-10 ;  /* 0x2edbe6ff02037421 */ /* 0x001fe20000000000 */
[----:B---3--:R-:W-:-:S04]  /*0f00*/  FADD R2, R26, 1.00000001335143196e-10 ;  /* 0x2edbe6ff1a027421 */ /* 0x008fc80000000000 */
[----:B------:R-:W-:Y:S02]  /*0f10*/  FSETP.GT.AND P5, PT, R3, 8.50705917302346158658e+37, PT ;  /* 0x7e8000000300780b */ /* 0x000fe40003fa4000 */
[----:B------:R-:W-:Y:S01]  /*0f20*/  FSETP.GT.AND P6, PT, R2, 8.50705917302346158658e+37, PT ;  /* 0x7e8000000200780b */ /* 0x000fe20003fc4000 */
[----:B------:R-:W0:Y:S01]  /*0f30*/  MUFU.SQRT R28, R28 ;  /* 0x0000001c001c7308 */ /* 0x000e220000002000 */
[----:B-1----:R-:W-:-:S09]  /*0f40*/  LEA R25, R20, R23, 0xc ;  /* 0x0000001714197211 */ /* 0x002fd200078e60ff */
[----:B------:R-:W-:Y:S02]  /*0f50*/  @P5 FMUL R3, R3, 0.25 ;  /* 0x3e80000003035820 */ /* 0x000fe40000400000 */
[----:B------:R-:W-:Y:S02]  /*0f60*/  @P6 FMUL R2, R2, 0.25 ;  /* 0x3e80000002026820 */ /* 0x000fe40000400000 */
[----:B------:R-:W-:Y:S01]  /*0f70*/  MUFU.RCP R26, R3 ;  /* 0x00000003001a7308 */ /* 0x000fe20000001000 */
[----:B------:R-:W-:Y:S01]  /*0f80*/  FADD R17, R17, 9.9999997171806853657e-10 ;  /* 0x3089705f11117421 */ /* 0x000fe20000000000 */
[----:B------:R-:W-:Y:S01]  /*0f90*/  FADD R18, R18, 9.9999997171806853657e-10 ;  /* 0x3089705f12127421 */ /* 0x000fe20000000000 */
[----:B------:R-:W-:Y:S01]  /*0fa0*/  IMAD R27, R24, 0x1000, R23 ;  /* 0x00001000181b7824 */ /* 0x000fe200078e0217 */
[----:B------:R-:W-:Y:S01]  /*0fb0*/  LEA R29, R22, R23, 0xc ;  /* 0x00000017161d7211 */ /* 0x000fe200078e60ff */
[----:B0-----:R-:W-:-:S03]  /*0fc0*/  FADD R28, R28, 1.00000001335143196e-10 ;  /* 0x2edbe6ff1c1c7421 */ /* 0x001fc60000000000 */
[----:B------:R0:W1:Y:S01]  /*0fd0*/  MUFU.RCP R20, R2 ;  /* 0x0000000200147308 */ /* 0x0000620000001000 */
[----:B------:R-:W-:Y:S01]  /*0fe0*/  LEA R23, R0, R23, 0xc ;  /* 0x0000001700177211 */ /* 0x000fe200078e60ff */
[----:B------:R-:W-:Y:S01]  /*0ff0*/  FADD R0, R19, 9.9999997171806853657e-10 ;  /* 0x3089705f13007421 */ /* 0x000fe20000000000 */
[----:B--2---:R-:W-:Y:S01]  /*1000*/  @P5 FMUL R15, R15, 0.25 ;  /* 0x3e8000000f0f5820 */ /* 0x004fe20000400000 */
[----:B----4-:R-:W-:Y:S01]  /*1010*/  @P6 FMUL R16, R16, 0.25 ;  /* 0x3e80000010106820 */ /* 0x010fe20000400000 */
[----:B------:R-:W2:Y:S01]  /*1020*/  LDS R24, [R21+0x3004] ;  /* 0x0030040015187984 */ /* 0x000ea20000000800 */
[----:B0-----:R-:W0:Y:S02]  /*1030*/  LDC.64 R2, c[0x0][0x220] ;  /* 0x00008800ff027b82 */ /* 0x001e240000000a00 */
[----:B------:R-:W3:Y:S01]  /*1040*/  MUFU.SQRT R17, R17 ;  /* 0x0000001100117308 */ /* 0x000ee20000002000 */
[----:B------:R-:W-:Y:S01]  /*1050*/  FSETP.GT.AND P4, PT, R28, 8.50705917302346158658e+37, PT ;  /* 0x7e8000001c00780b */ /* 0x000fe20003f84000 */
[----:B------:R-:W-:Y:S06]  /*1060*/  LDS R22, [R21+0x300c] ;  /* 0x00300c0015167984 */ /* 0x000fec0000000800 */
[----:B------:R-:W4:Y:S01]  /*1070*/  MUFU.SQRT R18, R18 ;  /* 0x0000001200127308 */ /* 0x000f220000002000 */
[----:B-1----:R-:W-:-:S02]  /*1080*/  FMUL R16, R20, R16 ;  /* 0x0000001014107220 */ /* 0x002fc40000400000 */
[----:B------:R1:W5:Y:S05]  /*1090*/  LDS R20, [R21+0x3008] ;  /* 0x0030080015147984 */ /* 0x00036a0000000800 */
[----:B------:R-:W0:Y:S01]  /*10a0*/  MUFU.SQRT R0, R0 ;  /* 0x0000000000007308 */ /* 0x000e220000002000 */
[----:B------:R-:W-:Y:S01]  /*10b0*/  FMUL R15, R26, R15 ;  /* 0x0000000f1a0f7220 */ /* 0x000fe20000400000 */
[----:B---3--:R-:W-:Y:S01]  /*10c0*/  FADD R17, R17, 1.00000001335143196e-10 ;  /* 0x2edbe6ff11117421 */ /* 0x008fe20000000000 */
[----:B------:R-:W-:Y:S01]  /*10d0*/  @P4 FMUL R28, R28, 0.25 ;  /* 0x3e8000001c1c4820 */ /* 0x000fe20000400000 */
[----:B----4-:R-:W-:Y:S01]  /*10e0*/  FADD R26, R18, 1.00000001335143196e-10 ;  /* 0x2edbe6ff121a7421 */ /* 0x010fe20000000000 */
[----:B0-----:R-:W-:-:S04]  /*10f0*/  IMAD.WIDE R18, R25, 0x4, R2 ;  /* 0x0000000419127825 */ /* 0x001fc800078e0202 */
[----:B------:R-:W-:Y:S01]  /*1100*/  @P4 FMUL R14, R14, 0.25 ;  /* 0x3e8000000e0e4820 */ /* 0x000fe20000400000 */
[----:B------:R-:W-:Y:S01]  /*1110*/  FSETP.GT.AND P4, PT, R17, 8.50705917302346158658e+37, PT ;  /* 0x7e8000001100780b */ /* 0x000fe20003f84000 */
[----:B------:R-:W-:Y:S01]  /*1120*/  FADD R0, R0, 1.00000001335143196e-10 ;  /* 0x2edbe6ff00007421 */ /* 0x000fe20000000000 */
[----:B------:R0:W-:Y:S01]  /*1130*/  @!P2 STG.E.128 desc[UR6][R18.64], R4 ;  /* 0x000000041200a986 */ /* 0x0001e2000c101d06 */
[----:B------:R-:W-:-:S03]  /*1140*/  FSETP.GT.AND P5, PT, R26, 8.50705917302346158658e+37, PT ;  /* 0x7e8000001a00780b */ /* 0x000fc60003fa4000 */
[----:B------:R-:W-:Y:S01]  /*1150*/  FSETP.GT.AND P2, PT, R0, 8.50705917302346158658e+37, PT ;  /* 0x7e8000000000780b */ /* 0x000fe20003f44000 */
[----:B------:R-:W3:Y:S06]  /*1160*/  MUFU.RCP R28, R28 ;  /* 0x0000001c001c7308 */ /* 0x000eec0000001000 */
[----:B------:R-:W-:-:S03]  /*1170*/  @P4 FMUL R17, R17, 0.25 ;  /* 0x3e80000011114820 */ /* 0x000fc60000400000 */
[----:B------:R-:W-:-:S03]  /*1180*/  @P5 FMUL R26, R26, 0.25 ;  /* 0x3e8000001a1a5820 */ /* 0x000fc60000400000 */
[----:B------:R-:W-:Y:S01]  /*1190*/  @P2 FMUL R0, R0, 0.25 ;  /* 0x3e80000000002820 */ /* 0x000fe20000400000 */
[----:B------:R-:W4:Y:S01]  /*11a0*/  MUFU.RCP R17, R17 ;  /* 0x0000001100117308 */ /* 0x000f220000001000 */
[----:B---3--:R-:W-:-:S07]  /*11b0*/  FMUL R14, R28, R14 ;  /* 0x0000000e1c0e7220 */ /* 0x008fce0000400000 */
[----:B-1----:R1:W0:Y:S01]  /*11c0*/  MUFU.RCP R21, R26 ;  /* 0x0000001a00157308 */ /* 0x0022220000001000 */
[----:B------:R-:W-:-:S07]  /*11d0*/  IMAD.WIDE R28, R29, 0x4, R2 ;  /* 0x000000041d1c7825 */ /* 0x000fce00078e0202 */
[----:B------:R-:W3:Y:S01]  /*11e0*/  MUFU.RCP R25, R0 ;  /* 0x0000000000197308 */ /* 0x000ee20000001000 */
[----:B-1----:R-:W-:-:S04]  /*11f0*/  IMAD.WIDE R26, R27, 0x4, R2 ;  /* 0x000000041b1a7825 */ /* 0x002fc800078e0202 */
[----:B--2---:R-:W-:Y:S01]  /*1200*/  @P4 FMUL R24, R24, 0.25 ;  /* 0x3e80000018184820 */ /* 0x004fe20000400000 */
[----:B-----5:R-:W-:Y:S01]  /*1210*/  @P5 FMUL R20, R20, 0.25 ;  /* 0x3e80000014145820 */ /* 0x020fe20000400000 */
[----:B------:R-:W-:Y:S01]  /*1220*/  @P2 FMUL R22, R22, 0.25 ;  /* 0x3e80000016162820 */ /* 0x000fe20000400000 */
[----:B------:R1:W-:Y:S01]  /*1230*/  @!P1 STG.E.128 desc[UR6][R26.64], R8 ;  /* 0x000000081a009986 */ /* 0x0003e2000c101d06 */
[----:B------:R-:W-:-:S03]  /*1240*/  IMAD.WIDE R2, R23, 0x4, R2 ;  /* 0x0000000417027825 */ /* 0x000fc600078e0202 */
[----:B------:R1:W-:Y:S01]  /*1250*/  @!P0 STG.E.128 desc[UR6][R28.64], R12 ;  /* 0x0000000c1c008986 */ /* 0x0003e2000c101d06 */
[----:B----4-:R-:W-:Y:S01]  /*1260*/  FMUL R17, R17, R24 ;  /* 0x0000001811117220 */ /* 0x010fe20000400000 */
[----:B0-----:R-:W-:Y:S01]  /*1270*/  FMUL R18, R21, R20 ;  /* 0x0000001415127220 */ /* 0x001fe20000400000 */
[----:B---3--:R-:W-:Y:S01]  /*1280*/  FMUL R19, R25, R22 ;  /* 0x0000001619137220 */ /* 0x008fe20000400000 */
[----:B------:R-:W-:Y:S06]  /*1290*/  @P3 EXIT ;  /* 0x000000000000394d */ /* 0x000fec0003800000 */
[----:B------:R-:W-:Y:S01]  /*12a0*/  STG.E.128 desc[UR6][R2.64], R16 ;  /* 0x0000001002007986 */ /* 0x000fe2000c101d06 */
[----:B------:R-:W-:Y:S05]  /*12b0*/  EXIT ;  /* 0x000000000000794d */ /* 0x000fea0003800000 */
.L_x_0:
[----:B------:R-:W-:-:S00]  /*12c0*/  BRA `(.L_x_0) ;  /* 0xfffffffc00fc7947 */ /* 0x000fc0000383ffff */
[----:B------:R-:W-:-:S00]  /*12d0*/  NOP ;  /* 0x0000000000007918 */ /* 0x000fc00000000000 */
        /* <DEDUP_REMOVED lines=10> */
.L_x_1:


//--------------------- .nv.global.init           --------------------------
	.section	.nv.global.init,"aw",@progbits
.nv.global.init:
	.type		_$_str,@object
	.size		_$_str,(_$_str_$_2 - _$_str)
_$_str:
        /*0000*/ 	.byte	0x5f, 0x5f, 0x43, 0x55, 0x44, 0x41, 0x5f, 0x46, 0x54, 0x5a, 0x00
	.type		_$_str_$_2,@object
	.size		_$_str_$_2,(.L_1 - _$_str_$_2)
_$_str_$_2:
        /*000b*/ 	.byte	0x5f, 0x5f, 0x43, 0x55, 0x44, 0x41, 0x5f, 0x50, 0x52, 0x45, 0x43, 0x5f, 0x53, 0x51, 0x52, 0x54
        /*001b*/ 	.byte	0x00
.L_1:


//--------------------- .nv.shared.triton_poi_fused_add_div_sqrt_15 --------------------------
	.section	.nv.shared.triton_poi_fused_add_div_sqrt_15,"aw",@nobits
	.sectionflags	@""
	.align	16
	.zero		1024


//--------------------- .nv.constant0.triton_poi_fused_add_div_sqrt_15 --------------------------
	.section	.nv.constant0.triton_poi_fused_add_div_sqrt_15,"a",@progbits
	.sectionflags	@""
	.align	4
.nv.constant0.triton_poi_fused_add_div_sqrt_15:
	.zero		560
